//
// Generated by NVIDIA NVVM Compiler
//
// Compiler Build ID: CL-36424714
// Cuda compilation tools, release 13.0, V13.0.88
// Based on NVVM 20.0.0
//

.version 9.0
.target sm_100
.address_size 64

	// .globl	_Z15mergePassSharedPKfPfii
.extern .shared .align 16 .b8 sh[];

.visible .entry _Z15mergePassSharedPKfPfii(
	.param .u64 .ptr .align 1 _Z15mergePassSharedPKfPfii_param_0,
	.param .u64 .ptr .align 1 _Z15mergePassSharedPKfPfii_param_1,
	.param .u32 _Z15mergePassSharedPKfPfii_param_2,
	.param .u32 _Z15mergePassSharedPKfPfii_param_3
)
{
	.reg .pred 	%p<37>;
	.reg .b32 	%r<169>;
	.reg .b32 	%f<44>;
	.reg .b64 	%rd<14>;

	ld.param.u64 	%rd6, [_Z15mergePassSharedPKfPfii_param_0];
	ld.param.u64 	%rd7, [_Z15mergePassSharedPKfPfii_param_1];
	ld.param.u32 	%r66, [_Z15mergePassSharedPKfPfii_param_2];
	ld.param.u32 	%r67, [_Z15mergePassSharedPKfPfii_param_3];
	cvta.to.global.u64 	%rd1, %rd7;
	cvta.to.global.u64 	%rd2, %rd6;
	shl.b32 	%r68, %r67, 2;
	mov.u32 	%r69, sh;
	add.s32 	%r1, %r69, %r68;
	mov.u32 	%r70, %ctaid.x;
	mul.lo.s32 	%r71, %r70, %r67;
	shl.b32 	%r2, %r71, 1;
	mov.u32 	%r3, %tid.x;
	setp.ge.s32 	%p1, %r3, %r67;
	@%p1 bra 	$L__BB0_6;
	add.s32 	%r4, %r2, %r3;
	setp.ge.s32 	%p2, %r4, %r66;
	mov.f32 	%f37, 0f00000000;
	@%p2 bra 	$L__BB0_3;
	mul.wide.s32 	%rd8, %r4, 4;
	add.s64 	%rd9, %rd2, %rd8;
	ld.global.f32 	%f37, [%rd9];
$L__BB0_3:
	shl.b32 	%r72, %r3, 2;
	add.s32 	%r74, %r69, %r72;
	st.shared.f32 	[%r74], %f37;
	add.s32 	%r5, %r4, %r67;
	setp.ge.s32 	%p3, %r5, %r66;
	mov.f32 	%f38, 0f00000000;
	@%p3 bra 	$L__BB0_5;
	mul.wide.s32 	%rd10, %r5, 4;
	add.s64 	%rd11, %rd2, %rd10;
	ld.global.f32 	%f38, [%rd11];
$L__BB0_5:
	add.s32 	%r76, %r1, %r72;
	st.shared.f32 	[%r76], %f38;
$L__BB0_6:
	bar.sync 	0;
	setp.le.s32 	%p4, %r66, %r2;
	mov.b32 	%r145, 0;
	mov.u32 	%r146, %r145;
	@%p4 bra 	$L__BB0_9;
	sub.s32 	%r79, %r66, %r2;
	min.s32 	%r145, %r67, %r79;
	add.s32 	%r7, %r2, %r67;
	setp.le.s32 	%p5, %r66, %r7;
	@%p5 bra 	$L__BB0_9;
	sub.s32 	%r80, %r66, %r7;
	min.s32 	%r146, %r67, %r80;
$L__BB0_9:
	setp.ne.s32 	%p6, %r3, 0;
	@%p6 bra 	$L__BB0_52;
	add.s32 	%r11, %r146, %r145;
	setp.lt.s32 	%p7, %r11, 1;
	@%p7 bra 	$L__BB0_52;
	and.b32  	%r12, %r11, 3;
	setp.lt.u32 	%p8, %r11, 4;
	mov.b32 	%r160, 0;
	mov.u32 	%r19, %r160;
	mov.u32 	%r20, %r160;
	@%p8 bra 	$L__BB0_42;
	and.b32  	%r160, %r11, 2147483644;
	neg.s32 	%r149, %r160;
	add.s32 	%r148, %r2, 3;
	add.s64 	%rd3, %rd1, 8;
	mov.b32 	%r19, 0;
	mov.u32 	%r147, %r2;
	mov.u32 	%r20, %r19;
$L__BB0_13:
	setp.lt.s32 	%p9, %r19, %r146;
	@%p9 bra 	$L__BB0_15;
	add.s32 	%r152, %r20, 1;
	shl.b32 	%r83, %r20, 2;
	add.s32 	%r85, %r69, %r83;
	ld.shared.f32 	%f39, [%r85];
	bra.uni 	$L__BB0_18;
$L__BB0_15:
	setp.lt.s32 	%p10, %r20, %r145;
	@%p10 bra 	$L__BB0_17;
	add.s32 	%r22, %r19, 1;
	shl.b32 	%r86, %r19, 2;
	add.s32 	%r87, %r1, %r86;
	ld.shared.f32 	%f39, [%r87];
	mov.u32 	%r152, %r20;
	mov.u32 	%r19, %r22;
	bra.uni 	$L__BB0_18;
$L__BB0_17:
	shl.b32 	%r88, %r20, 2;
	add.s32 	%r90, %r69, %r88;
	ld.shared.f32 	%f27, [%r90];
	shl.b32 	%r91, %r19, 2;
	add.s32 	%r92, %r1, %r91;
	ld.shared.f32 	%f28, [%r92];
	setp.gtu.f32 	%p11, %f27, %f28;
	setp.le.f32 	%p12, %f27, %f28;
	selp.u32 	%r93, 1, 0, %p12;
	add.s32 	%r152, %r20, %r93;
	selp.u32 	%r94, 1, 0, %p11;
	add.s32 	%r19, %r19, %r94;
	selp.f32 	%f39, %f27, %f28, %p12;
$L__BB0_18:
	mul.wide.s32 	%rd12, %r147, 4;
	add.s64 	%rd4, %rd3, %rd12;
	add.s32 	%r27, %r148, -2;
	add.s32 	%r95, %r148, -3;
	setp.ge.s32 	%p13, %r95, %r66;
	@%p13 bra 	$L__BB0_20;
	st.global.f32 	[%rd4+-8], %f39;
$L__BB0_20:
	setp.lt.s32 	%p14, %r19, %r146;
	@%p14 bra 	$L__BB0_22;
	add.s32 	%r154, %r152, 1;
	shl.b32 	%r96, %r152, 2;
	add.s32 	%r98, %r69, %r96;
	ld.shared.f32 	%f40, [%r98];
	bra.uni 	$L__BB0_25;
$L__BB0_22:
	setp.lt.s32 	%p15, %r152, %r145;
	@%p15 bra 	$L__BB0_24;
	add.s32 	%r29, %r19, 1;
	shl.b32 	%r99, %r19, 2;
	add.s32 	%r100, %r1, %r99;
	ld.shared.f32 	%f40, [%r100];
	mov.u32 	%r154, %r152;
	mov.u32 	%r19, %r29;
	bra.uni 	$L__BB0_25;
$L__BB0_24:
	shl.b32 	%r101, %r152, 2;
	add.s32 	%r103, %r69, %r101;
	ld.shared.f32 	%f29, [%r103];
	shl.b32 	%r104, %r19, 2;
	add.s32 	%r105, %r1, %r104;
	ld.shared.f32 	%f30, [%r105];
	setp.gtu.f32 	%p16, %f29, %f30;
	setp.le.f32 	%p17, %f29, %f30;
	selp.u32 	%r106, 1, 0, %p17;
	add.s32 	%r154, %r152, %r106;
	selp.u32 	%r107, 1, 0, %p16;
	add.s32 	%r19, %r19, %r107;
	selp.f32 	%f40, %f29, %f30, %p17;
$L__BB0_25:
	setp.ge.s32 	%p18, %r27, %r66;
	@%p18 bra 	$L__BB0_27;
	st.global.f32 	[%rd4+-4], %f40;
$L__BB0_27:
	setp.lt.s32 	%p19, %r19, %r146;
	@%p19 bra 	$L__BB0_29;
	add.s32 	%r156, %r154, 1;
	shl.b32 	%r108, %r154, 2;
	add.s32 	%r110, %r69, %r108;
	ld.shared.f32 	%f41, [%r110];
	bra.uni 	$L__BB0_32;
$L__BB0_29:
	setp.lt.s32 	%p20, %r154, %r145;
	@%p20 bra 	$L__BB0_31;
	add.s32 	%r35, %r19, 1;
	shl.b32 	%r111, %r19, 2;
	add.s32 	%r112, %r1, %r111;
	ld.shared.f32 	%f41, [%r112];
	mov.u32 	%r156, %r154;
	mov.u32 	%r19, %r35;
	bra.uni 	$L__BB0_32;
$L__BB0_31:
	shl.b32 	%r113, %r154, 2;
	add.s32 	%r115, %r69, %r113;
	ld.shared.f32 	%f31, [%r115];
	shl.b32 	%r116, %r19, 2;
	add.s32 	%r117, %r1, %r116;
	ld.shared.f32 	%f32, [%r117];
	setp.gtu.f32 	%p21, %f31, %f32;
	setp.le.f32 	%p22, %f31, %f32;
	selp.u32 	%r118, 1, 0, %p22;
	add.s32 	%r156, %r154, %r118;
	selp.u32 	%r119, 1, 0, %p21;
	add.s32 	%r19, %r19, %r119;
	selp.f32 	%f41, %f31, %f32, %p22;
$L__BB0_32:
	add.s32 	%r120, %r27, 1;
	setp.ge.s32 	%p23, %r120, %r66;
	@%p23 bra 	$L__BB0_34;
	st.global.f32 	[%rd4], %f41;
$L__BB0_34:
	setp.lt.s32 	%p24, %r19, %r146;
	@%p24 bra 	$L__BB0_36;
	add.s32 	%r20, %r156, 1;
	shl.b32 	%r121, %r156, 2;
	add.s32 	%r123, %r69, %r121;
	ld.shared.f32 	%f42, [%r123];
	bra.uni 	$L__BB0_39;
$L__BB0_36:
	setp.lt.s32 	%p25, %r156, %r145;
	@%p25 bra 	$L__BB0_38;
	add.s32 	%r41, %r19, 1;
	shl.b32 	%r124, %r19, 2;
	add.s32 	%r125, %r1, %r124;
	ld.shared.f32 	%f42, [%r125];
	mov.u32 	%r20, %r156;
	mov.u32 	%r19, %r41;
	bra.uni 	$L__BB0_39;
$L__BB0_38:
	shl.b32 	%r126, %r156, 2;
	add.s32 	%r128, %r69, %r126;
	ld.shared.f32 	%f33, [%r128];
	shl.b32 	%r129, %r19, 2;
	add.s32 	%r130, %r1, %r129;
	ld.shared.f32 	%f34, [%r130];
	setp.gtu.f32 	%p26, %f33, %f34;
	setp.le.f32 	%p27, %f33, %f34;
	selp.u32 	%r131, 1, 0, %p27;
	add.s32 	%r20, %r156, %r131;
	selp.u32 	%r132, 1, 0, %p26;
	add.s32 	%r19, %r19, %r132;
	selp.f32 	%f42, %f33, %f34, %p27;
$L__BB0_39:
	setp.ge.s32 	%p28, %r148, %r66;
	@%p28 bra 	$L__BB0_41;
	st.global.f32 	[%rd4+4], %f42;
$L__BB0_41:
	add.s32 	%r149, %r149, 4;
	add.s32 	%r148, %r148, 4;
	add.s32 	%r147, %r147, 4;
	setp.ne.s32 	%p29, %r149, 0;
	@%p29 bra 	$L__BB0_13;
$L__BB0_42:
	setp.eq.s32 	%p30, %r12, 0;
	@%p30 bra 	$L__BB0_52;
	add.s32 	%r164, %r160, %r2;
	neg.s32 	%r163, %r12;
$L__BB0_44:
	.pragma "nounroll";
	mul.wide.s32 	%rd13, %r164, 4;
	add.s64 	%rd5, %rd1, %rd13;
	setp.lt.s32 	%p31, %r19, %r146;
	@%p31 bra 	$L__BB0_46;
	add.s32 	%r58, %r20, 1;
	shl.b32 	%r133, %r20, 2;
	add.s32 	%r135, %r69, %r133;
	ld.shared.f32 	%f43, [%r135];
	mov.u32 	%r20, %r58;
	bra.uni 	$L__BB0_49;
$L__BB0_46:
	setp.lt.s32 	%p32, %r20, %r145;
	@%p32 bra 	$L__BB0_48;
	add.s32 	%r59, %r19, 1;
	shl.b32 	%r136, %r19, 2;
	add.s32 	%r137, %r1, %r136;
	ld.shared.f32 	%f43, [%r137];
	mov.u32 	%r19, %r59;
	bra.uni 	$L__BB0_49;
$L__BB0_48:
	shl.b32 	%r138, %r20, 2;
	add.s32 	%r140, %r69, %r138;
	ld.shared.f32 	%f35, [%r140];
	shl.b32 	%r141, %r19, 2;
	add.s32 	%r142, %r1, %r141;
	ld.shared.f32 	%f36, [%r142];
	setp.gtu.f32 	%p33, %f35, %f36;
	setp.le.f32 	%p34, %f35, %f36;
	selp.u32 	%r143, 1, 0, %p34;
	add.s32 	%r20, %r20, %r143;
	selp.u32 	%r144, 1, 0, %p33;
	add.s32 	%r19, %r19, %r144;
	selp.f32 	%f43, %f35, %f36, %p34;
$L__BB0_49:
	setp.ge.s32 	%p35, %r164, %r66;
	@%p35 bra 	$L__BB0_51;
	st.global.f32 	[%rd5], %f43;
$L__BB0_51:
	add.s32 	%r164, %r164, 1;
	add.s32 	%r163, %r163, 1;
	setp.ne.s32 	%p36, %r163, 0;
	@%p36 bra 	$L__BB0_44;
$L__BB0_52:
	ret;

}


// ===== COMPILED SASS (sm_100) =====

	.target	sm_100

	.elftype	@"ET_EXEC"


//--------------------- .note.nv.tkinfo           --------------------------
	.section	.note.nv.tkinfo,"",@"SHT_NOTE"
	.sectionflags	@"SHF_NOTE_NV_TKINFO"
	.tkinfo
        /*0018*/ 	.word	0x00000002
        /*0030*/ 	.string	""
        /*0030*/ 	.string	"ptxas"
        /*0030*/ 	.string	"Cuda compilation tools, release 13.0, V13.0.88"
        /*0030*/ 	.string	"Build cuda_13.0.r13.0/compiler.36424714_0"
        /*0030*/ 	.string	"-arch sm_100 -m 64 "



//--------------------- .note.nv.cuinfo           --------------------------
	.section	.note.nv.cuinfo,"",@"SHT_NOTE"
	.sectionflags	@"SHF_NOTE_NV_CUINFO"
        /*0018*/ 	.short	0x0002
        /*001a*/ 	.short	0x0064
        /*001c*/ 	.short	0x0082
	.zero		2


//--------------------- .nv.info                  --------------------------
	.section	.nv.info,"",@"SHT_CUDA_INFO"
	.align	4


	//----- nvinfo : EIATTR_REGCOUNT
	.align		4
        /*0000*/ 	.byte	0x04, 0x2f
        /*0002*/ 	.short	(.L_1 - .L_0)
	.align		4
.L_0:
        /*0004*/ 	.word	index@(_Z15mergePassSharedPKfPfii)
        /*0008*/ 	.word	0x00000018


	//----- nvinfo : EIATTR_FRAME_SIZE
	.align		4
.L_1:
        /*000c*/ 	.byte	0x04, 0x11
        /*000e*/ 	.short	(.L_3 - .L_2)
	.align		4
.L_2:
        /*0010*/ 	.word	index@(_Z15mergePassSharedPKfPfii)
        /*0014*/ 	.word	0x00000000


	//----- nvinfo : EIATTR_MIN_STACK_SIZE
	.align		4
.L_3:
        /*0018*/ 	.byte	0x04, 0x12
        /*001a*/ 	.short	(.L_5 - .L_4)
	.align		4
.L_4:
        /*001c*/ 	.word	index@(_Z15mergePassSharedPKfPfii)
        /*0020*/ 	.word	0x00000000
.L_5:


//--------------------- .nv.compat                --------------------------
	.section	.nv.compat,"",@"SHT_CUDA_COMPAT_INFO"
	.align	4
        /*0000*/ 	.byte	0x02, 0x09, 0x00, 0x00, 0x02, 0x02, 0x01, 0x00, 0x02, 0x05, 0x05, 0x00, 0x03, 0x07, 0x01, 0x01
        /*0010*/ 	.byte	0x02, 0x03, 0x00, 0x00, 0x02, 0x06, 0x01, 0x00, 0x04, 0x0b, 0x08, 0x00, 0x09, 0x00, 0x00, 0x00
        /*0020*/ 	.byte	0x00, 0x00, 0x00, 0x00


//--------------------- .nv.info._Z15mergePassSharedPKfPfii --------------------------
	.section	.nv.info._Z15mergePassSharedPKfPfii,"",@"SHT_CUDA_INFO"
	.sectionflags	@""
	.align	4


	//----- nvinfo : EIATTR_CUDA_API_VERSION
	.align		4
        /*0000*/ 	.byte	0x04, 0x37
        /*0002*/ 	.short	(.L_7 - .L_6)
.L_6:
        /*0004*/ 	.word	0x00000082


	//----- nvinfo : EIATTR_KPARAM_INFO
	.align		4
.L_7:
        /*0008*/ 	.byte	0x04, 0x17
        /*000a*/ 	.short	(.L_9 - .L_8)
.L_8:
        /*000c*/ 	.word	0x00000000
        /*0010*/ 	.short	0x0003
        /*0012*/ 	.short	0x0014
        /*0014*/ 	.byte	0x00, 0xf0, 0x11, 0x00


	//----- nvinfo : EIATTR_KPARAM_INFO
	.align		4
.L_9:
        /*0018*/ 	.byte	0x04, 0x17
        /*001a*/ 	.short	(.L_11 - .L_10)
.L_10:
        /*001c*/ 	.word	0x00000000
        /*0020*/ 	.short	0x0002
        /*0022*/ 	.short	0x0010
        /*0024*/ 	.byte	0x00, 0xf0, 0x11, 0x00


	//----- nvinfo : EIATTR_KPARAM_INFO
	.align		4
.L_11:
        /*0028*/ 	.byte	0x04, 0x17
        /*002a*/ 	.short	(.L_13 - .L_12)
.L_12:
        /*002c*/ 	.word	0x00000000
        /*0030*/ 	.short	0x0001
        /*0032*/ 	.short	0x0008
        /*0034*/ 	.byte	0x00, 0xf5, 0x21, 0x00


	//----- nvinfo : EIATTR_KPARAM_INFO
	.align		4
.L_13:
        /*0038*/ 	.byte	0x04, 0x17
        /*003a*/ 	.short	(.L_15 - .L_14)
.L_14:
        /*003c*/ 	.word	0x00000000
        /*0040*/ 	.short	0x0000
        /*0042*/ 	.short	0x0000
        /*0044*/ 	.byte	0x00, 0xf5, 0x21, 0x00


	//----- nvinfo : EIATTR_SPARSE_MMA_MASK
	.align		4
.L_15:
        /*0048*/ 	.byte	0x03, 0x50
        /*004a*/ 	.short	0x0000


	//----- nvinfo : EIATTR_MAXREG_COUNT
	.align		4
        /*004c*/ 	.byte	0x03, 0x1b
        /*004e*/ 	.short	0x00ff


	//----- nvinfo : EIATTR_NUM_BARRIERS
	.align		4
        /*0050*/ 	.byte	0x02, 0x4c
        /*0052*/ 	.byte	0x01
	.zero		1


	//----- nvinfo : EIATTR_MERCURY_ISA_VERSION
	.align		4
        /*0054*/ 	.byte	0x03, 0x5f
        /*0056*/ 	.short	0x0101


	//----- nvinfo : EIATTR_VRC_CTA_INIT_COUNT
	.align		4
        /*0058*/ 	.byte	0x02, 0x4a
	.zero		1
	.zero		1


	//----- nvinfo : EIATTR_EXIT_INSTR_OFFSETS
	.align		4
        /*005c*/ 	.byte	0x04, 0x1c
        /*005e*/ 	.short	(.L_17 - .L_16)


	//   ....[0]....
.L_16:
        /*0060*/ 	.word	0x000002d0


	//   ....[1]....
        /*0064*/ 	.word	0x00000300


	//   ....[2]....
        /*0068*/ 	.word	0x00000b10


	//   ....[3]....
        /*006c*/ 	.word	0x00000d50


	//----- nvinfo : EIATTR_CRS_STACK_SIZE
	.align		4
.L_17:
        /*0070*/ 	.byte	0x04, 0x1e
        /*0072*/ 	.short	(.L_19 - .L_18)
.L_18:
        /*0074*/ 	.word	0x00000000


	//----- nvinfo : EIATTR_CBANK_PARAM_SIZE
	.align		4
.L_19:
        /*0078*/ 	.byte	0x03, 0x19
        /*007a*/ 	.short	0x0018


	//----- nvinfo : EIATTR_PARAM_CBANK
	.align		4
        /*007c*/ 	.byte	0x04, 0x0a
        /*007e*/ 	.short	(.L_21 - .L_20)
	.align		4
.L_20:
        /*0080*/ 	.word	index@(.nv.constant0._Z15mergePassSharedPKfPfii)
        /*0084*/ 	.short	0x0380
        /*0086*/ 	.short	0x0018


	//----- nvinfo : EIATTR_SW_WAR
	.align		4
.L_21:
        /*0088*/ 	.byte	0x04, 0x36
        /*008a*/ 	.short	(.L_23 - .L_22)
.L_22:
        /*008c*/ 	.word	0x00000008
.L_23:


//--------------------- .nv.callgraph             --------------------------
	.section	.nv.callgraph,"",@"SHT_CUDA_CALLGRAPH"
	.align	4
	.sectionentsize	8
	.align		4
        /*0000*/ 	.word	0x00000000
	.align		4
        /*0004*/ 	.word	0xffffffff
	.align		4
        /*0008*/ 	.word	0x00000000
	.align		4
        /*000c*/ 	.word	0xfffffffe
	.align		4
        /*0010*/ 	.word	0x00000000
	.align		4
        /*0014*/ 	.word	0xfffffffd
	.align		4
        /*0018*/ 	.word	0x00000000
	.align		4
        /*001c*/ 	.word	0xfffffffc


//--------------------- .text._Z15mergePassSharedPKfPfii --------------------------
	.section	.text._Z15mergePassSharedPKfPfii,"ax",@progbits
	.align	128
        .global         _Z15mergePassSharedPKfPfii
        .type           _Z15mergePassSharedPKfPfii,@function
        .size           _Z15mergePassSharedPKfPfii,(.L_x_12 - _Z15mergePassSharedPKfPfii)
        .other          _Z15mergePassSharedPKfPfii,@"STO_CUDA_ENTRY STV_DEFAULT"
_Z15mergePassSharedPKfPfii:
.text._Z15mergePassSharedPKfPfii:
[----:B------:R-:W-:Y:S01]  /*0000*/  LDC R1, c[0x0][0x37c] ;  /* 0x0000df00ff017b82 */ /* 0x000fe20000000800 */
[----:B------:R-:W0:Y:S07]  /*0010*/  S2R R8, SR_TID.X ;  /* 0x0000000000087919 */ /* 0x000e2e0000002100 */
[----:B------:R-:W1:Y:S01]  /*0020*/  S2UR UR4, SR_CTAID.X ;  /* 0x00000000000479c3 */ /* 0x000e620000002500 */
[----:B------:R-:W1:Y:S01]  /*0030*/  LDCU UR7, c[0x0][0x394] ;  /* 0x00007280ff0777ac */ /* 0x000e620008000800 */
[----:B------:R-:W-:Y:S01]  /*0040*/  BSSY.RECONVERGENT B0, `(.L_x_0) ;  /* 0x000001e000007945 */ /* 0x000fe20003800200 */
[----:B------:R-:W2:Y:S05]  /*0050*/  LDCU.64 UR12, c[0x0][0x358] ;  /* 0x00006b00ff0c77ac */ /* 0x000eaa0008000a00 */
[----:B------:R-:W3:Y:S08]  /*0060*/  S2UR UR6, SR_CgaCtaId ;  /* 0x00000000000679c3 */ /* 0x000ef00000008800 */
[----:B------:R-:W4:Y:S01]  /*0070*/  LDC R11, c[0x0][0x390] ;  /* 0x0000e400ff0b7b82 */ /* 0x000f220000000800 */
[----:B-1----:R-:W-:-:S04]  /*0080*/  UIMAD UR4, UR4, UR7, URZ ;  /* 0x00000007040472a4 */ /* 0x002fc8000f8e02ff */
[----:B------:R-:W-:Y:S01]  /*0090*/  USHF.L.U32 UR5, UR4, 0x1, URZ ;  /* 0x0000000104057899 */ /* 0x000fe200080006ff */
[C---:B0-----:R-:W-:Y:S02]  /*00a0*/  ISETP.GE.AND P2, PT, R8.reuse, UR7, PT ;  /* 0x0000000708007c0c */ /* 0x041fe4000bf46270 */
[----:B------:R-:W-:Y:S01]  /*00b0*/  UMOV UR4, 0x400 ;  /* 0x0000040000047882 */ /* 0x000fe20000000000 */
[----:B------:R-:W-:Y:S01]  /*00c0*/  ISETP.NE.AND P0, PT, R8, RZ, PT ;  /* 0x000000ff0800720c */ /* 0x000fe20003f05270 */
[----:B---3--:R-:W-:-:S04]  /*00d0*/  ULEA UR4, UR6, UR4, 0x18 ;  /* 0x0000000406047291 */ /* 0x008fc8000f8ec0ff */
[----:B------:R-:W-:Y:S01]  /*00e0*/  ULEA UR8, UR7, UR4, 0x2 ;  /* 0x0000000407087291 */ /* 0x000fe2000f8e10ff */
[----:B----4-:R-:W-:-:S04]  /*00f0*/  ISETP.LE.AND P1, PT, R11, UR5, PT ;  /* 0x000000050b007c0c */ /* 0x010fc8000bf23270 */
[----:B--2---:R-:W-:Y:S09]  /*0100*/  @P2 BRA `(.L_x_1) ;  /* 0x0000000000442947 */ /* 0x004ff20003800000 */
[----:B------:R-:W0:Y:S01]  /*0110*/  LDCU UR6, c[0x0][0x390] ;  /* 0x00007200ff0677ac */ /* 0x000e220008000800 */
[----:B------:R-:W-:Y:S02]  /*0120*/  VIADD R7, R8, UR5 ;  /* 0x0000000508077c36 */ /* 0x000fe40008000000 */
[----:B------:R-:W-:Y:S02]  /*0130*/  IMAD.MOV.U32 R0, RZ, RZ, RZ ;  /* 0x000000ffff007224 */ /* 0x000fe400078e00ff */
[C---:B------:R-:W-:Y:S02]  /*0140*/  VIADD R9, R7.reuse, UR7 ;  /* 0x0000000707097c36 */ /* 0x040fe40008000000 */
[----:B------:R-:W-:Y:S01]  /*0150*/  IMAD.MOV.U32 R6, RZ, RZ, RZ ;  /* 0x000000ffff067224 */ /* 0x000fe200078e00ff */
[----:B0-----:R-:W-:Y:S02]  /*0160*/  ISETP.GE.AND P2, PT, R7, UR6, PT ;  /* 0x0000000607007c0c */ /* 0x001fe4000bf46270 */
[----:B------:R-:W-:-:S11]  /*0170*/  ISETP.GE.AND P3, PT, R9, UR6, PT ;  /* 0x0000000609007c0c */ /* 0x000fd6000bf66270 */
[----:B------:R-:W0:Y:S08]  /*0180*/  @!P2 LDC.64 R2, c[0x0][0x380] ;  /* 0x0000e000ff02ab82 */ /* 0x000e300000000a00 */
[----:B------:R-:W1:Y:S01]  /*0190*/  @!P3 LDC.64 R4, c[0x0][0x380] ;  /* 0x0000e000ff04bb82 */ /* 0x000e620000000a00 */
[----:B0-----:R-:W-:-:S05]  /*01a0*/  @!P2 IMAD.WIDE R2, R7, 0x4, R2 ;  /* 0x000000040702a825 */ /* 0x001fca00078e0202 */
[----:B------:R-:W2:Y:S01]  /*01b0*/  @!P2 LDG.E R0, desc[UR12][R2.64] ;  /* 0x0000000c0200a981 */ /* 0x000ea2000c1e1900 */
[----:B-1----:R-:W-:-:S05]  /*01c0*/  @!P3 IMAD.WIDE R4, R9, 0x4, R4 ;  /* 0x000000040904b825 */ /* 0x002fca00078e0204 */
[----:B------:R-:W3:Y:S01]  /*01d0*/  @!P3 LDG.E R6, desc[UR12][R4.64] ;  /* 0x0000000c0406b981 */ /* 0x000ee2000c1e1900 */
[C---:B------:R-:W-:Y:S02]  /*01e0*/  LEA R7, R8.reuse, UR4, 0x2 ;  /* 0x0000000408077c11 */ /* 0x040fe4000f8e10ff */
[----:B------:R-:W-:-:S03]  /*01f0*/  LEA R9, R8, UR8, 0x2 ;  /* 0x0000000808097c11 */ /* 0x000fc6000f8e10ff */
[----:B--2---:R0:W-:Y:S04]  /*0200*/  STS [R7], R0 ;  /* 0x0000000007007388 */ /* 0x0041e80000000800 */
[----:B---3--:R0:W-:Y:S02]  /*0210*/  STS [R9], R6 ;  /* 0x0000000609007388 */ /* 0x0081e40000000800 */
.L_x_1:
[----:B------:R-:W-:Y:S05]  /*0220*/  BSYNC.RECONVERGENT B0 ;  /* 0x0000000000007941 */ /* 0x000fea0003800200 */
.L_x_0:
[----:B------:R-:W-:Y:S01]  /*0230*/  BAR.SYNC.DEFER_BLOCKING 0x0 ;  /* 0x0000000000007b1d */ /* 0x000fe20000010000 */
[----:B0-----:R-:W-:Y:S02]  /*0240*/  IMAD.MOV.U32 R0, RZ, RZ, RZ ;  /* 0x000000ffff007224 */ /* 0x001fe400078e00ff */
[----:B------:R-:W-:-:S03]  /*0250*/  IMAD.MOV.U32 R3, RZ, RZ, RZ ;  /* 0x000000ffff037224 */ /* 0x000fc600078e00ff */
[----:B------:R-:W-:Y:S05]  /*0260*/  @P1 BRA `(.L_x_2) ;  /* 0x0000000000181947 */ /* 0x000fea0003800000 */
[----:B------:R-:W-:Y:S02]  /*0270*/  UIADD3 UR6, UPT, UPT, UR5, UR7, URZ ;  /* 0x0000000705067290 */ /* 0x000fe4000fffe0ff */
[----:B------:R-:W-:-:S04]  /*0280*/  IMAD R0, RZ, RZ, -UR5 ;  /* 0x80000005ff007e24 */ /* 0x000fc8000f8e02ff */
[----:B------:R-:W-:Y:S02]  /*0290*/  ISETP.LE.AND P1, PT, R11, UR6, PT ;  /* 0x000000060b007c0c */ /* 0x000fe4000bf23270 */
[----:B------:R-:W-:-:S11]  /*02a0*/  VIADDMNMX R0, R0, R11, UR7, PT ;  /* 0x0000000700007e46 */ /* 0x000fd6000b80010b */
[----:B------:R-:W-:-:S05]  /*02b0*/  @!P1 IMAD R2, RZ, RZ, -UR6 ;  /* 0x80000006ff029e24 */ /* 0x000fca000f8e02ff */
[----:B------:R-:W-:-:S07]  /*02c0*/  @!P1 VIADDMNMX R3, R2, R11, UR7, PT ;  /* 0x0000000702039e46 */ /* 0x000fce000b80010b */
.L_x_2:
[----:B------:R-:W-:Y:S05]  /*02d0*/  @P0 EXIT ;  /* 0x000000000000094d */ /* 0x000fea0003800000 */
[----:B------:R-:W-:-:S05]  /*02e0*/  IMAD.IADD R6, R3, 0x1, R0 ;  /* 0x0000000103067824 */ /* 0x000fca00078e0200 */
[----:B------:R-:W-:-:S13]  /*02f0*/  ISETP.GE.AND P0, PT, R6, 0x1, PT ;  /* 0x000000010600780c */ /* 0x000fda0003f06270 */
[----:B------:R-:W-:Y:S05]  /*0300*/  @!P0 EXIT ;  /* 0x000000000000894d */ /* 0x000fea0003800000 */
[C---:B------:R-:W-:Y:S01]  /*0310*/  ISETP.GE.U32.AND P0, PT, R6.reuse, 0x4, PT ;  /* 0x000000040600780c */ /* 0x040fe20003f06070 */
[----:B------:R-:W-:Y:S01]  /*0320*/  HFMA2 R2, -RZ, RZ, 0, 0 ;  /* 0x00000000ff027431 */ /* 0x000fe200000001ff */
[----:B------:R-:W-:Y:S01]  /*0330*/  LOP3.LUT R5, R6, 0x3, RZ, 0xc0, !PT ;  /* 0x0000000306057812 */ /* 0x000fe200078ec0ff */
[----:B------:R-:W-:Y:S02]  /*0340*/  IMAD.MOV.U32 R4, RZ, RZ, RZ ;  /* 0x000000ffff047224 */ /* 0x000fe400078e00ff */
[----:B------:R-:W-:-:S08]  /*0350*/  IMAD.MOV.U32 R11, RZ, RZ, RZ ;  /* 0x000000ffff0b7224 */ /* 0x000fd000078e00ff */
[----:B------:R-:W-:Y:S05]  /*0360*/  @!P0 BRA `(.L_x_3) ;  /* 0x0000000400e48947 */ /* 0x000fea0003800000 */
[----:B------:R-:W0:Y:S01]  /*0370*/  LDC R12, c[0x0][0x390] ;  /* 0x0000e400ff0c7b82 */ /* 0x000e220000000800 */
[----:B------:R-:W1:Y:S01]  /*0380*/  LDCU.64 UR6, c[0x0][0x388] ;  /* 0x00007100ff0677ac */ /* 0x000e620008000a00 */
[----:B------:R-:W-:Y:S01]  /*0390*/  LOP3.LUT R4, R6, 0x7ffffffc, RZ, 0xc0, !PT ;  /* 0x7ffffffc06047812 */ /* 0x000fe200078ec0ff */
[----:B------:R-:W-:Y:S02]  /*03a0*/  IMAD.MOV.U32 R2, RZ, RZ, RZ ;  /* 0x000000ffff027224 */ /* 0x000fe400078e00ff */
[----:B------:R-:W-:Y:S01]  /*03b0*/  IMAD.U32 R9, RZ, RZ, UR5 ;  /* 0x00000005ff097e24 */ /* 0x000fe2000f8e00ff */
[----:B------:R-:W-:Y:S01]  /*03c0*/  UIADD3 UR9, UPT, UPT, UR5, 0x3, URZ ;  /* 0x0000000305097890 */ /* 0x000fe2000fffe0ff */
[----:B------:R-:W-:Y:S02]  /*03d0*/  IMAD.MOV.U32 R11, RZ, RZ, RZ ;  /* 0x000000ffff0b7224 */ /* 0x000fe400078e00ff */
[----:B------:R-:W-:Y:S01]  /*03e0*/  IMAD.MOV R8, RZ, RZ, -R4 ;  /* 0x000000ffff087224 */ /* 0x000fe200078e0a04 */
[----:B-1----:R-:W-:-:S04]  /*03f0*/  UIADD3 UR6, UP0, UPT, UR6, 0x8, URZ ;  /* 0x0000000806067890 */ /* 0x002fc8000ff1e0ff */
[----:B------:R-:W-:-:S12]  /*0400*/  UIADD3.X UR7, UPT, UPT, URZ, UR7, URZ, UP0, !UPT ;  /* 0x00000007ff077290 */ /* 0x000fd800087fe4ff */
.L_x_8:
[----:B------:R-:W-:-:S13]  /*0410*/  ISETP.GE.AND P0, PT, R2, R3, PT ;  /* 0x000000030200720c */ /* 0x000fda0003f06270 */
[C---:B---3--:R-:W-:Y:S01]  /*0420*/  @P0 LEA R13, R11.reuse, UR4, 0x2 ;  /* 0x000000040b0d0c11 */ /* 0x048fe2000f8e10ff */
[----:B-1----:R-:W-:-:S05]  /*0430*/  @P0 VIADD R7, R11, 0x1 ;  /* 0x000000010b070836 */ /* 0x002fca0000000000 */
[----:B------:R-:W1:Y:S01]  /*0440*/  @P0 LDS R13, [R13] ;  /* 0x000000000d0d0984 */ /* 0x000e620000000800 */
[----:B------:R-:W-:Y:S05]  /*0450*/  @P0 BRA `(.L_x_4) ;  /* 0x0000000000480947 */ /* 0x000fea0003800000 */
[----:B------:R-:W-:-:S13]  /*0460*/  ISETP.GE.AND P0, PT, R11, R0, PT ;  /* 0x000000000b00720c */ /* 0x000fda0003f06270 */
[C---:B-1----:R-:W-:Y:S01]  /*0470*/  @P0 LEA R13, R2.reuse, UR8, 0x2 ;  /* 0x00000008020d0c11 */ /* 0x042fe2000f8e10ff */
[----:B------:R-:W-:Y:S02]  /*0480*/  @P0 VIADD R6, R2, 0x1 ;  /* 0x0000000102060836 */ /* 0x000fe40000000000 */
[----:B------:R-:W-:-:S03]  /*0490*/  @P0 IMAD.MOV.U32 R7, RZ, RZ, R11 ;  /* 0x000000ffff070224 */ /* 0x000fc600078e000b */
[----:B------:R-:W2:Y:S01]  /*04a0*/  @P0 LDS R13, [R13] ;  /* 0x000000000d0d0984 */ /* 0x000ea20000000800 */
[----:B------:R-:W-:Y:S01]  /*04b0*/  @P0 MOV R2, R6 ;  /* 0x0000000600020202 */ /* 0x000fe20000000f00 */
[----:B------:R-:W-:Y:S06]  /*04c0*/  @P0 BRA `(.L_x_4) ;  /* 0x00000000002c0947 */ /* 0x000fec0003800000 */
[C---:B------:R-:W-:Y:S01]  /*04d0*/  LEA R10, R11.reuse, UR4, 0x2 ;  /* 0x000000040b0a7c11 */ /* 0x040fe2000f8e10ff */
[C---:B------:R-:W-:Y:S01]  /*04e0*/  VIADD R6, R2.reuse, 0x1 ;  /* 0x0000000102067836 */ /* 0x040fe20000000000 */
[----:B------:R-:W-:Y:S01]  /*04f0*/  LEA R14, R2, UR8, 0x2 ;  /* 0x00000008020e7c11 */ /* 0x000fe2000f8e10ff */
[----:B------:R-:W-:-:S03]  /*0500*/  VIADD R7, R11, 0x1 ;  /* 0x000000010b077836 */ /* 0x000fc60000000000 */
[----:B------:R-:W-:Y:S04]  /*0510*/  LDS R10, [R10] ;  /* 0x000000000a0a7984 */ /* 0x000fe80000000800 */
[----:B--2---:R-:W1:Y:S02]  /*0520*/  LDS R13, [R14] ;  /* 0x000000000e0d7984 */ /* 0x004e640000000800 */
[----:B-1----:R-:W-:-:S04]  /*0530*/  FSETP.GTU.AND P0, PT, R10, R13, PT ;  /* 0x0000000d0a00720b */ /* 0x002fc80003f0c000 */
[----:B------:R-:W-:-:S09]  /*0540*/  FSEL R13, R10, R13, !P0 ;  /* 0x0000000d0a0d7208 */ /* 0x000fd20004000000 */
[----:B------:R-:W-:Y:S02]  /*0550*/  @!P0 IMAD.MOV R6, RZ, RZ, R2 ;  /* 0x000000ffff068224 */ /* 0x000fe400078e0202 */
[----:B------:R-:W-:Y:S02]  /*0560*/  @P0 IMAD.MOV R7, RZ, RZ, R11 ;  /* 0x000000ffff070224 */ /* 0x000fe400078e020b */
[----:B------:R-:W-:-:S07]  /*0570*/  IMAD.MOV.U32 R2, RZ, RZ, R6 ;  /* 0x000000ffff027224 */ /* 0x000fce00078e0006 */
.L_x_4:
[----:B------:R-:W-:-:S13]  /*0580*/  ISETP.GE.AND P0, PT, R2, R3, PT ;  /* 0x000000030200720c */ /* 0x000fda0003f06270 */
[C---:B------:R-:W-:Y:S01]  /*0590*/  @P0 LEA R15, R7.reuse, UR4, 0x2 ;  /* 0x00000004070f0c11 */ /* 0x040fe2000f8e10ff */
[----:B------:R-:W-:-:S05]  /*05a0*/  @P0 VIADD R11, R7, 0x1 ;  /* 0x00000001070b0836 */ /* 0x000fca0000000000 */
[----:B------:R-:W3:Y:S01]  /*05b0*/  @P0 LDS R15, [R15] ;  /* 0x000000000f0f0984 */ /* 0x000ee20000000800 */
[----:B------:R-:W-:Y:S05]  /*05c0*/  @P0 BRA `(.L_x_5) ;  /* 0x0000000000480947 */ /* 0x000fea0003800000 */
[----:B------:R-:W-:-:S13]  /*05d0*/  ISETP.GE.AND P0, PT, R7, R0, PT ;  /* 0x000000000700720c */ /* 0x000fda0003f06270 */
[C---:B---3--:R-:W-:Y:S01]  /*05e0*/  @P0 LEA R15, R2.reuse, UR8, 0x2 ;  /* 0x00000008020f0c11 */ /* 0x048fe2000f8e10ff */
[----:B------:R-:W-:Y:S02]  /*05f0*/  @P0 VIADD R6, R2, 0x1 ;  /* 0x0000000102060836 */ /* 0x000fe40000000000 */
[----:B------:R-:W-:-:S03]  /*0600*/  @P0 IMAD.MOV.U32 R11, RZ, RZ, R7 ;  /* 0x000000ffff0b0224 */ /* 0x000fc600078e0007 */
[----:B------:R-:W4:Y:S01]  /*0610*/  @P0 LDS R15, [R15] ;  /* 0x000000000f0f0984 */ /* 0x000f220000000800 */
[----:B------:R-:W-:Y:S01]  /*0620*/  @P0 MOV R2, R6 ;  /* 0x0000000600020202 */ /* 0x000fe20000000f00 */
[----:B------:R-:W-:Y:S06]  /*0630*/  @P0 BRA `(.L_x_5) ;  /* 0x00000000002c0947 */ /* 0x000fec0003800000 */
[C---:B------:R-:W-:Y:S01]  /*0640*/  LEA R10, R7.reuse, UR4, 0x2 ;  /* 0x00000004070a7c11 */ /* 0x040fe2000f8e10ff */
[C---:B------:R-:W-:Y:S01]  /*0650*/  VIADD R6, R2.reuse, 0x1 ;  /* 0x0000000102067836 */ /* 0x040fe20000000000 */
[----:B------:R-:W-:Y:S01]  /*0660*/  LEA R14, R2, UR8, 0x2 ;  /* 0x00000008020e7c11 */ /* 0x000fe2000f8e10ff */
[----:B------:R-:W-:-:S03]  /*0670*/  VIADD R11, R7, 0x1 ;  /* 0x00000001070b7836 */ /* 0x000fc60000000000 */
[----:B------:R-:W-:Y:S04]  /*0680*/  LDS R10, [R10] ;  /* 0x000000000a0a7984 */ /* 0x000fe80000000800 */
[----:B----4-:R-:W3:Y:S02]  /*0690*/  LDS R15, [R14] ;  /* 0x000000000e0f7984 */ /* 0x010ee40000000800 */
[----:B---3--:R-:W-:-:S04]  /*06a0*/  FSETP.GTU.AND P0, PT, R10, R15, PT ;  /* 0x0000000f0a00720b */ /* 0x008fc80003f0c000 */
[----:B------:R-:W-:-:S09]  /*06b0*/  FSEL R15, R10, R15, !P0 ;  /* 0x0000000f0a0f7208 */ /* 0x000fd20004000000 */
[----:B------:R-:W-:Y:S02]  /*06c0*/  @!P0 IMAD.MOV R6, RZ, RZ, R2 ;  /* 0x000000ffff068224 */ /* 0x000fe400078e0202 */
[----:B------:R-:W-:Y:S02]  /*06d0*/  @P0 IMAD.MOV R11, RZ, RZ, R7 ;  /* 0x000000ffff0b0224 */ /* 0x000fe400078e0207 */
[----:B------:R-:W-:-:S07]  /*06e0*/  IMAD.MOV.U32 R2, RZ, RZ, R6 ;  /* 0x000000ffff027224 */ /* 0x000fce00078e0006 */
.L_x_5:
[----:B------:R-:W-:-:S13]  /*06f0*/  ISETP.GE.AND P0, PT, R2, R3, PT ;  /* 0x000000030200720c */ /* 0x000fda0003f06270 */
[C---:B------:R-:W-:Y:S01]  /*0700*/  @P0 LEA R6, R11.reuse, UR4, 0x2 ;  /* 0x000000040b060c11 */ /* 0x040fe2000f8e10ff */
[----:B------:R-:W-:-:S04]  /*0710*/  @P0 VIADD R17, R11, 0x1 ;  /* 0x000000010b110836 */ /* 0x000fc80000000000 */
[----:B------:R0:W0:Y:S01]  /*0720*/  @P0 LDS R19, [R6] ;  /* 0x0000000006130984 */ /* 0x0000220000000800 */
[----:B------:R-:W-:Y:S05]  /*0730*/  @P0 BRA `(.L_x_6) ;  /* 0x0000000000480947 */ /* 0x000fea0003800000 */
[----:B------:R-:W-:-:S13]  /*0740*/  ISETP.GE.AND P0, PT, R11, R0, PT ;  /* 0x000000000b00720c */ /* 0x000fda0003f06270 */
[C---:B0-----:R-:W-:Y:S01]  /*0750*/  @P0 LEA R19, R2.reuse, UR8, 0x2 ;  /* 0x0000000802130c11 */ /* 0x041fe2000f8e10ff */
[----:B------:R-:W-:Y:S02]  /*0760*/  @P0 VIADD R6, R2, 0x1 ;  /* 0x0000000102060836 */ /* 0x000fe40000000000 */
[----:B------:R-:W-:-:S03]  /*0770*/  @P0 IMAD.MOV.U32 R17, RZ, RZ, R11 ;  /* 0x000000ffff110224 */ /* 0x000fc600078e000b */
[----:B------:R-:W0:Y:S01]  /*0780*/  @P0 LDS R19, [R19] ;  /* 0x0000000013130984 */ /* 0x000e220000000800 */
[----:B------:R-:W-:Y:S01]  /*0790*/  @P0 MOV R2, R6 ;  /* 0x0000000600020202 */ /* 0x000fe20000000f00 */
[----:B------:R-:W-:Y:S06]  /*07a0*/  @P0 BRA `(.L_x_6) ;  /* 0x00000000002c0947 */ /* 0x000fec0003800000 */
[C---:B------:R-:W-:Y:S01]  /*07b0*/  LEA R7, R11.reuse, UR4, 0x2 ;  /* 0x000000040b077c11 */ /* 0x040fe2000f8e10ff */
[C---:B------:R-:W-:Y:S01]  /*07c0*/  VIADD R6, R2.reuse, 0x1 ;  /* 0x0000000102067836 */ /* 0x040fe20000000000 */
[----:B------:R-:W-:Y:S01]  /*07d0*/  LEA R10, R2, UR8, 0x2 ;  /* 0x00000008020a7c11 */ /* 0x000fe2000f8e10ff */
[----:B------:R-:W-:-:S03]  /*07e0*/  VIADD R17, R11, 0x1 ;  /* 0x000000010b117836 */ /* 0x000fc60000000000 */
[----:B------:R-:W-:Y:S04]  /*07f0*/  LDS R7, [R7] ;  /* 0x0000000007077984 */ /* 0x000fe80000000800 */
[----:B------:R-:W5:Y:S02]  /*0800*/  LDS R10, [R10] ;  /* 0x000000000a0a7984 */ /* 0x000f640000000800 */
[----:B-----5:R-:W-:-:S04]  /*0810*/  FSETP.GTU.AND P0, PT, R7, R10, PT ;  /* 0x0000000a0700720b */ /* 0x020fc80003f0c000 */
[----:B0-----:R-:W-:-:S09]  /*0820*/  FSEL R19, R7, R10, !P0 ;  /* 0x0000000a07137208 */ /* 0x001fd20004000000 */
[----:B------:R-:W-:Y:S02]  /*0830*/  @!P0 IMAD.MOV R6, RZ, RZ, R2 ;  /* 0x000000ffff068224 */ /* 0x000fe400078e0202 */
[----:B------:R-:W-:Y:S02]  /*0840*/  @P0 IMAD.MOV R17, RZ, RZ, R11 ;  /* 0x000000ffff110224 */ /* 0x000fe400078e020b */
[----:B------:R-:W-:-:S07]  /*0850*/  IMAD.MOV.U32 R2, RZ, RZ, R6 ;  /* 0x000000ffff027224 */ /* 0x000fce00078e0006 */
.L_x_6:
[----:B------:R-:W-:Y:S01]  /*0860*/  ISETP.GE.AND P0, PT, R2, R3, PT ;  /* 0x000000030200720c */ /* 0x000fe20003f06270 */
[----:B------:R-:W-:Y:S01]  /*0870*/  UIADD3 UR14, UPT, UPT, UR9, -0x2, URZ ;  /* 0xfffffffe090e7890 */ /* 0x000fe2000fffe0ff */
[----:B0-----:R-:W-:Y:S01]  /*0880*/  IMAD.U32 R6, RZ, RZ, UR6 ;  /* 0x00000006ff067e24 */ /* 0x001fe2000f8e00ff */
[----:B------:R-:W-:Y:S01]  /*0890*/  UIADD3 UR11, UPT, UPT, UR9, -0x1, URZ ;  /* 0xffffffff090b7890 */ /* 0x000fe2000fffe0ff */
[----:B------:R-:W-:Y:S01]  /*08a0*/  IMAD.U32 R7, RZ, RZ, UR7 ;  /* 0x00000007ff077e24 */ /* 0x000fe2000f8e00ff */
[----:B------:R-:W-:Y:S01]  /*08b0*/  UIADD3 UR10, UPT, UPT, UR9, -0x3, URZ ;  /* 0xfffffffd090a7890 */ /* 0x000fe2000fffe0ff */
[----:B------:R-:W-:Y:S01]  /*08c0*/  VIADD R8, R8, 0x4 ;  /* 0x0000000408087836 */ /* 0x000fe20000000000 */
[C---:B------:R-:W-:Y:S01]  /*08d0*/  ISETP.LE.AND P2, PT, R12.reuse, UR14, PT ;  /* 0x0000000e0c007c0c */ /* 0x040fe2000bf43270 */
[----:B------:R-:W-:Y:S01]  /*08e0*/  IMAD.WIDE R6, R9, 0x4, R6 ;  /* 0x0000000409067825 */ /* 0x000fe200078e0206 */
[C---:B------:R-:W-:Y:S02]  /*08f0*/  ISETP.LE.AND P3, PT, R12.reuse, UR11, PT ;  /* 0x0000000b0c007c0c */ /* 0x040fe4000bf63270 */
[----:B------:R-:W-:-:S02]  /*0900*/  ISETP.LE.AND P1, PT, R12, UR10, PT ;  /* 0x0000000a0c007c0c */ /* 0x000fc4000bf23270 */
[C---:B------:R-:W-:Y:S02]  /*0910*/  @P0 LEA R10, R17.reuse, UR4, 0x2 ;  /* 0x00000004110a0c11 */ /* 0x040fe4000f8e10ff */
[----:B------:R-:W-:-:S03]  /*0920*/  @P0 IADD3 R11, PT, PT, R17, 0x1, RZ ;  /* 0x00000001110b0810 */ /* 0x000fc60007ffe0ff */
[----:B------:R0:W0:Y:S04]  /*0930*/  @P0 LDS R21, [R10] ;  /* 0x000000000a150984 */ /* 0x0000280000000800 */
[----:B---34-:R3:W-:Y:S04]  /*0940*/  @!P2 STG.E desc[UR12][R6.64+-0x4], R15 ;  /* 0xfffffc0f0600a986 */ /* 0x0187e8000c10190c */
[----:B------:R3:W-:Y:S04]  /*0950*/  @!P3 STG.E desc[UR12][R6.64], R19 ;  /* 0x000000130600b986 */ /* 0x0007e8000c10190c */
[----:B-12---:R3:W-:Y:S01]  /*0960*/  @!P1 STG.E desc[UR12][R6.64+-0x8], R13 ;  /* 0xfffff80d06009986 */ /* 0x0067e2000c10190c */
[----:B------:R-:W-:Y:S01]  /*0970*/  ISETP.NE.AND P1, PT, R8, RZ, PT ;  /* 0x000000ff0800720c */ /* 0x000fe20003f25270 */
[----:B------:R-:W-:-:S12]  /*0980*/  @P0 BRA `(.L_x_7) ;  /* 0x0000000000480947 */ /* 0x000fd80003800000 */
[----:B------:R-:W-:-:S13]  /*0990*/  ISETP.GE.AND P0, PT, R17, R0, PT ;  /* 0x000000001100720c */ /* 0x000fda0003f06270 */
[C---:B0-----:R-:W-:Y:S01]  /*09a0*/  @P0 LEA R21, R2.reuse, UR8, 0x2 ;  /* 0x0000000802150c11 */ /* 0x041fe2000f8e10ff */
[----:B------:R-:W-:Y:S02]  /*09b0*/  @P0 VIADD R10, R2, 0x1 ;  /* 0x00000001020a0836 */ /* 0x000fe40000000000 */
[----:B------:R-:W-:Y:S02]  /*09c0*/  @P0 IMAD.MOV.U32 R11, RZ, RZ, R17 ;  /* 0x000000ffff0b0224 */ /* 0x000fe400078e0011 */
[----:B------:R-:W-:Y:S01]  /*09d0*/  @P0 IMAD.MOV.U32 R2, RZ, RZ, R10 ;  /* 0x000000ffff020224 */ /* 0x000fe200078e000a */
[----:B------:R-:W1:Y:S01]  /*09e0*/  @P0 LDS R21, [R21] ;  /* 0x0000000015150984 */ /* 0x000e620000000800 */
[----:B------:R-:W-:Y:S05]  /*09f0*/  @P0 BRA `(.L_x_7) ;  /* 0x00000000002c0947 */ /* 0x000fea0003800000 */
[C---:B---3--:R-:W-:Y:S01]  /*0a00*/  LEA R13, R17.reuse, UR4, 0x2 ;  /* 0x00000004110d7c11 */ /* 0x048fe2000f8e10ff */
[C---:B------:R-:W-:Y:S01]  /*0a10*/  VIADD R10, R2.reuse, 0x1 ;  /* 0x00000001020a7836 */ /* 0x040fe20000000000 */
[----:B------:R-:W-:Y:S01]  /*0a20*/  LEA R14, R2, UR8, 0x2 ;  /* 0x00000008020e7c11 */ /* 0x000fe2000f8e10ff */
[----:B------:R-:W-:-:S03]  /*0a30*/  VIADD R11, R17, 0x1 ;  /* 0x00000001110b7836 */ /* 0x000fc60000000000 */
[----:B------:R-:W-:Y:S04]  /*0a40*/  LDS R13, [R13] ;  /* 0x000000000d0d7984 */ /* 0x000fe80000000800 */
[----:B------:R-:W0:Y:S02]  /*0a50*/  LDS R14, [R14] ;  /* 0x000000000e0e7984 */ /* 0x000e240000000800 */
[----:B0-----:R-:W-:-:S04]  /*0a60*/  FSETP.GTU.AND P0, PT, R13, R14, PT ;  /* 0x0000000e0d00720b */ /* 0x001fc80003f0c000 */
[----:B-1----:R-:W-:-:S09]  /*0a70*/  FSEL R21, R13, R14, !P0 ;  /* 0x0000000e0d157208 */ /* 0x002fd20004000000 */
[----:B------:R-:W-:Y:S02]  /*0a80*/  @!P0 IMAD.MOV R10, RZ, RZ, R2 ;  /* 0x000000ffff0a8224 */ /* 0x000fe400078e0202 */
[----:B------:R-:W-:Y:S02]  /*0a90*/  @P0 IMAD.MOV R11, RZ, RZ, R17 ;  /* 0x000000ffff0b0224 */ /* 0x000fe400078e0211 */
[----:B------:R-:W-:-:S07]  /*0aa0*/  IMAD.MOV.U32 R2, RZ, RZ, R10 ;  /* 0x000000ffff027224 */ /* 0x000fce00078e000a */
.L_x_7:
[----:B------:R-:W-:Y:S01]  /*0ab0*/  ISETP.LE.AND P0, PT, R12, UR9, PT ;  /* 0x000000090c007c0c */ /* 0x000fe2000bf03270 */
[----:B------:R-:W-:Y:S01]  /*0ac0*/  UIADD3 UR9, UPT, UPT, UR9, 0x4, URZ ;  /* 0x0000000409097890 */ /* 0x000fe2000fffe0ff */
[----:B------:R-:W-:-:S11]  /*0ad0*/  IADD3 R9, PT, PT, R9, 0x4, RZ ;  /* 0x0000000409097810 */ /* 0x000fd60007ffe0ff */
[----:B01----:R1:W-:Y:S01]  /*0ae0*/  @!P0 STG.E desc[UR12][R6.64+0x4], R21 ;  /* 0x0000041506008986 */ /* 0x0033e2000c10190c */
[----:B------:R-:W-:Y:S05]  /*0af0*/  @P1 BRA `(.L_x_8) ;  /* 0xfffffff800441947 */ /* 0x000fea000383ffff */
.L_x_3:
[----:B------:R-:W-:-:S13]  /*0b00*/  ISETP.NE.AND P0, PT, R5, RZ, PT ;  /* 0x000000ff0500720c */ /* 0x000fda0003f05270 */
[----:B------:R-:W-:Y:S05]  /*0b10*/  @!P0 EXIT ;  /* 0x000000000000894d */ /* 0x000fea0003800000 */
[----:B-1-3--:R-:W0:Y:S01]  /*0b20*/  LDC.64 R6, c[0x0][0x388] ;  /* 0x0000e200ff067b82 */ /* 0x00ae220000000a00 */
[----:B------:R-:W-:Y:S01]  /*0b30*/  VIADD R9, R4, UR5 ;  /* 0x0000000504097c36 */ /* 0x000fe20008000000 */
[----:B------:R-:W1:Y:S01]  /*0b40*/  LDCU UR6, c[0x0][0x390] ;  /* 0x00007200ff0677ac */ /* 0x000e620008000800 */
[----:B------:R-:W-:-:S07]  /*0b50*/  IMAD.MOV R8, RZ, RZ, -R5 ;  /* 0x000000ffff087224 */ /* 0x000fce00078e0a05 */
.L_x_10:
[----:B------:R-:W-:Y:S01]  /*0b60*/  ISETP.GE.AND P0, PT, R2, R3, PT ;  /* 0x000000030200720c */ /* 0x000fe20003f06270 */
[C---:B0-2---:R-:W-:Y:S01]  /*0b70*/  IMAD.WIDE R4, R9.reuse, 0x4, R6 ;  /* 0x0000000409047825 */ /* 0x045fe200078e0206 */
[----:B-1----:R-:W-:-:S11]  /*0b80*/  ISETP.GE.AND P1, PT, R9, UR6, PT ;  /* 0x0000000609007c0c */ /* 0x002fd6000bf26270 */
[C---:B------:R-:W-:Y:S01]  /*0b90*/  @P0 LEA R12, R11.reuse, UR4, 0x2 ;  /* 0x000000040b0c0c11 */ /* 0x040fe2000f8e10ff */
[----:B------:R-:W-:-:S04]  /*0ba0*/  @P0 VIADD R10, R11, 0x1 ;  /* 0x000000010b0a0836 */ /* 0x000fc80000000000 */
[----:B------:R0:W1:Y:S01]  /*0bb0*/  @P0 LDS R13, [R12] ;  /* 0x000000000c0d0984 */ /* 0x0000620000000800 */
[----:B------:R-:W-:Y:S01]  /*0bc0*/  @P0 IMAD.MOV.U32 R11, RZ, RZ, R10 ;  /* 0x000000ffff0b0224 */ /* 0x000fe200078e000a */
[----:B------:R-:W-:Y:S06]  /*0bd0*/  @P0 BRA `(.L_x_9) ;  /* 0x0000000000480947 */ /* 0x000fec0003800000 */
[----:B------:R-:W-:-:S13]  /*0be0*/  ISETP.GE.AND P0, PT, R11, R0, PT ;  /* 0x000000000b00720c */ /* 0x000fda0003f06270 */
[C---:B-1----:R-:W-:Y:S01]  /*0bf0*/  @P0 LEA R13, R2.reuse, UR8, 0x2 ;  /* 0x00000008020d0c11 */ /* 0x042fe2000f8e10ff */
[----:B------:R-:W-:-:S04]  /*0c00*/  @P0 VIADD R10, R2, 0x1 ;  /* 0x00000001020a0836 */ /* 0x000fc80000000000 */
[----:B------:R-:W-:Y:S01]  /*0c10*/  @P0 IMAD.MOV.U32 R2, RZ, RZ, R10 ;  /* 0x000000ffff020224 */ /* 0x000fe200078e000a */
[----:B------:R-:W2:Y:S01]  /*0c20*/  @P0 LDS R13, [R13] ;  /* 0x000000000d0d0984 */ /* 0x000ea20000000800 */
[----:B------:R-:W-:Y:S05]  /*0c30*/  @P0 BRA `(.L_x_9) ;  /* 0x0000000000300947 */ /* 0x000fea0003800000 */
[C---:B------:R-:W-:Y:S01]  /*0c40*/  LEA R14, R11.reuse, UR4, 0x2 ;  /* 0x000000040b0e7c11 */ /* 0x040fe2000f8e10ff */
[----:B------:R-:W-:Y:S01]  /*0c50*/  VIADD R10, R11, 0x1 ;  /* 0x000000010b0a7836 */ /* 0x000fe20000000000 */
[C---:B------:R-:W-:Y:S02]  /*0c60*/  LEA R15, R2.reuse, UR8, 0x2 ;  /* 0x00000008020f7c11 */ /* 0x040fe4000f8e10ff */
[----:B0-----:R-:W-:Y:S02]  /*0c70*/  IADD3 R12, PT, PT, R2, 0x1, RZ ;  /* 0x00000001020c7810 */ /* 0x001fe40007ffe0ff */
[----:B------:R-:W-:Y:S04]  /*0c80*/  LDS R14, [R14] ;  /* 0x000000000e0e7984 */ /* 0x000fe80000000800 */
[----:B------:R-:W0:Y:S02]  /*0c90*/  LDS R15, [R15] ;  /* 0x000000000f0f7984 */ /* 0x000e240000000800 */
[----:B0-----:R-:W-:-:S04]  /*0ca0*/  FSETP.GTU.AND P0, PT, R14, R15, PT ;  /* 0x0000000f0e00720b */ /* 0x001fc80003f0c000 */
[----:B--2---:R-:W-:-:S09]  /*0cb0*/  FSEL R13, R14, R15, !P0 ;  /* 0x0000000f0e0d7208 */ /* 0x004fd20004000000 */
[----:B------:R-:W-:Y:S02]  /*0cc0*/  @P0 IMAD.MOV R10, RZ, RZ, R11 ;  /* 0x000000ffff0a0224 */ /* 0x000fe400078e020b */
[----:B------:R-:W-:Y:S02]  /*0cd0*/  @!P0 IMAD.MOV R12, RZ, RZ, R2 ;  /* 0x000000ffff0c8224 */ /* 0x000fe400078e0202 */
[----:B------:R-:W-:Y:S02]  /*0ce0*/  IMAD.MOV.U32 R11, RZ, RZ, R10 ;  /* 0x000000ffff0b7224 */ /* 0x000fe400078e000a */
[----:B------:R-:W-:-:S07]  /*0cf0*/  IMAD.MOV.U32 R2, RZ, RZ, R12 ;  /* 0x000000ffff027224 */ /* 0x000fce00078e000c */
.L_x_9:
[----:B-12---:R2:W-:Y:S01]  /*0d00*/  @!P1 STG.E desc[UR12][R4.64], R13 ;  /* 0x0000000d04009986 */ /* 0x0065e2000c10190c */
[----:B------:R-:W-:Y:S02]  /*0d10*/  VIADD R8, R8, 0x1 ;  /* 0x0000000108087836 */ /* 0x000fe40000000000 */
[----:B------:R-:W-:-:S03]  /*0d20*/  VIADD R9, R9, 0x1 ;  /* 0x0000000109097836 */ /* 0x000fc60000000000 */
[----:B------:R-:W-:-:S13]  /*0d30*/  ISETP.NE.AND P0, PT, R8, RZ, PT ;  /* 0x000000ff0800720c */ /* 0x000fda0003f05270 */
[----:B------:R-:W-:Y:S05]  /*0d40*/  @P0 BRA `(.L_x_10) ;  /* 0xfffffffc00840947 */ /* 0x000fea000383ffff */
[----:B------:R-:W-:Y:S05]  /*0d50*/  EXIT ;  /* 0x000000000000794d */ /* 0x000fea0003800000 */
.L_x_11:
[----:B------:R-:W-:-:S00]  /*0d60*/  BRA `(.L_x_11) ;  /* 0xfffffffc00fc7947 */ /* 0x000fc0000383ffff */
[----:B------:R-:W-:-:S00]  /*0d70*/  NOP ;  /* 0x0000000000007918 */ /* 0x000fc00000000000 */
        /* <DEDUP_REMOVED lines=8> */
.L_x_12:


//--------------------- .nv.shared._Z15mergePassSharedPKfPfii --------------------------
	.section	.nv.shared._Z15mergePassSharedPKfPfii,"aw",@nobits
	.sectionflags	@""
	.align	16
	.zero		1024


//--------------------- .nv.shared.reserved.0     --------------------------
	.section	.nv.shared.reserved.0,"aw",@nobits
	.weak		__nv_reservedSMEM_offset_0_alias
	.size		__nv_reservedSMEM_offset_0_alias, 0, 64
	.other		__nv_reservedSMEM_offset_0_alias,@"STO_CUDA_RESERVED_SHARED STV_DEFAULT"
__nv_reservedSMEM_offset_0_alias:
	.zero		0
	.zero		64


//--------------------- .nv.constant0._Z15mergePassSharedPKfPfii --------------------------
	.section	.nv.constant0._Z15mergePassSharedPKfPfii,"a",@progbits
	.sectionflags	@""
	.align	4
.nv.constant0._Z15mergePassSharedPKfPfii:
	.zero		920


//--------------------- SYMBOLS --------------------------

	.type		.nv.reservedSmem.offset0,@object
	.size		.nv.reservedSmem.offset0,0x4
	.type		.nv.reservedSmem.cap,@object
	.size		.nv.reservedSmem.cap,0x4
